	.headerflags	@"EF_CUDA_TEXMODE_UNIFIED EF_CUDA_64BIT_ADDRESS EF_CUDA_ACCELERATORS EF_CUDA_SM90 EF_CUDA_VIRTUAL_SM(EF_CUDA_SM90)"
	.elftype	@"ET_EXEC"


//--------------------- .nv.info                  --------------------------
	.section	.nv.info,"",@"SHT_CUDA_INFO"
	.align	4


	//----- nvinfo : EIATTR_REGCOUNT
	.align		4
        /*0000*/ 	.byte	0x04, 0x2f
        /*0002*/ 	.short	(.L_1 - .L_0)
	.align		4
.L_0:
        /*0004*/ 	.word	index@(triton_poi_fused__softmax_mean_3)
        /*0008*/ 	.word	0x0000000e


	//----- nvinfo : EIATTR_MIN_STACK_SIZE
	.align		4
.L_1:
        /*000c*/ 	.byte	0x04, 0x12
        /*000e*/ 	.short	(.L_3 - .L_2)
	.align		4
.L_2:
        /*0010*/ 	.word	index@(triton_poi_fused__softmax_mean_3)
        /*0014*/ 	.word	0x00000000


	//----- nvinfo : EIATTR_FRAME_SIZE
	.align		4
.L_3:
        /*0018*/ 	.byte	0x04, 0x11
        /*001a*/ 	.short	(.L_5 - .L_4)
	.align		4
.L_4:
        /*001c*/ 	.word	index@(triton_poi_fused__softmax_mean_3)
        /*0020*/ 	.word	0x00000000


	//----- nvinfo : EIATTR_MIN_STACK_SIZE
	.align		4
.L_5:
        /*0024*/ 	.byte	0x04, 0x12
        /*0026*/ 	.short	(.L_7 - .L_6)
	.align		4
.L_6:
        /*0028*/ 	.word	index@(triton_poi_fused__softmax_mean_3)
        /*002c*/ 	.word	0x00000000
.L_7:


//--------------------- .nv.info.triton_poi_fused__softmax_mean_3 --------------------------
	.section	.nv.info.triton_poi_fused__softmax_mean_3,"",@"SHT_CUDA_INFO"
	.sectionflags	@""
	.align	4


	//----- nvinfo : EIATTR_CUDA_API_VERSION
	.align		4
        /*0000*/ 	.byte	0x04, 0x37
        /*0002*/ 	.short	(.L_9 - .L_8)
.L_8:
        /*0004*/ 	.word	0x0000007c


	//----- nvinfo : EIATTR_KPARAM_INFO
	.align		4
.L_9:
        /*0008*/ 	.byte	0x04, 0x17
        /*000a*/ 	.short	(.L_11 - .L_10)
.L_10:
        /*000c*/ 	.word	0x00000000
        /*0010*/ 	.short	0x0003
        /*0012*/ 	.short	0x0018
        /*0014*/ 	.byte	0x00, 0xf0, 0x11, 0x00


	//----- nvinfo : EIATTR_KPARAM_INFO
	.align		4
.L_11:
        /*0018*/ 	.byte	0x04, 0x17
        /*001a*/ 	.short	(.L_13 - .L_12)
.L_12:
        /*001c*/ 	.word	0x00000000
        /*0020*/ 	.short	0x0002
        /*0022*/ 	.short	0x0010
        /*0024*/ 	.byte	0x00, 0xf4, 0x21, 0x00


	//----- nvinfo : EIATTR_KPARAM_INFO
	.align		4
.L_13:
        /*0028*/ 	.byte	0x04, 0x17
        /*002a*/ 	.short	(.L_15 - .L_14)
.L_14:
        /*002c*/ 	.word	0x00000000
        /*0030*/ 	.short	0x0001
        /*0032*/ 	.short	0x0008
        /*0034*/ 	.byte	0x00, 0xf4, 0x21, 0x00


	//----- nvinfo : EIATTR_KPARAM_INFO
	.align		4
.L_15:
        /*0038*/ 	.byte	0x04, 0x17
        /*003a*/ 	.short	(.L_17 - .L_16)
.L_16:
        /*003c*/ 	.word	0x00000000
        /*0040*/ 	.short	0x0000
        /*0042*/ 	.short	0x0000
        /*0044*/ 	.byte	0x00, 0xf4, 0x21, 0x00


	//----- nvinfo : EIATTR_SPARSE_MMA_MASK
	.align		4
.L_17:
        /*0048*/ 	.byte	0x03, 0x50
        /*004a*/ 	.short	0x0000


	//----- nvinfo : EIATTR_MAXREG_COUNT
	.align		4
        /*004c*/ 	.byte	0x03, 0x1b
        /*004e*/ 	.short	0x00ff


	//----- nvinfo : EIATTR_EXIT_INSTR_OFFSETS
	.align		4
        /*0050*/ 	.byte	0x04, 0x1c
        /*0052*/ 	.short	(.L_19 - .L_18)


	//   ....[0]....
.L_18:
        /*0054*/ 	.word	0x000002d0


	//   ....[1]....
        /*0058*/ 	.word	0x00000300


	//----- nvinfo : EIATTR_REQNTID
	.align		4
.L_19:
        /*005c*/ 	.byte	0x04, 0x10
        /*005e*/ 	.short	(.L_21 - .L_20)
.L_20:
        /*0060*/ 	.word	0x00000020
        /*0064*/ 	.word	0x00000001
        /*0068*/ 	.word	0x00000001


	//----- nvinfo : EIATTR_CBANK_PARAM_SIZE
	.align		4
.L_21:
        /*006c*/ 	.byte	0x03, 0x19
        /*006e*/ 	.short	0x001c


	//----- nvinfo : EIATTR_PARAM_CBANK
	.align		4
        /*0070*/ 	.byte	0x04, 0x0a
        /*0072*/ 	.short	(.L_23 - .L_22)
	.align		4
.L_22:
        /*0074*/ 	.word	index@(.nv.constant0.triton_poi_fused__softmax_mean_3)
        /*0078*/ 	.short	0x0210
        /*007a*/ 	.short	0x001c


	//----- nvinfo : EIATTR_SW_WAR
	.align		4
.L_23:
        /*007c*/ 	.byte	0x04, 0x36
        /*007e*/ 	.short	(.L_25 - .L_24)
.L_24:
        /*0080*/ 	.word	0x00000008
.L_25:


//--------------------- .nv.callgraph             --------------------------
	.section	.nv.callgraph,"",@"SHT_CUDA_CALLGRAPH"
	.align	4
	.sectionentsize	8
	.align		4
        /*0000*/ 	.word	0x00000000
	.align		4
        /*0004*/ 	.word	0xffffffff
	.align		4
        /*0008*/ 	.word	0x00000000
	.align		4
        /*000c*/ 	.word	0xfffffffe
	.align		4
        /*0010*/ 	.word	0x00000000
	.align		4
        /*0014*/ 	.word	0xfffffffd
	.align		4
        /*0018*/ 	.word	0x00000000
	.align		4
        /*001c*/ 	.word	0xfffffffc


//--------------------- .text.triton_poi_fused__softmax_mean_3 --------------------------
	.section	.text.triton_poi_fused__softmax_mean_3,"ax",@progbits
	.align	128
        .global         triton_poi_fused__softmax_mean_3
        .type           triton_poi_fused__softmax_mean_3,@function
        .size           triton_poi_fused__softmax_mean_3,(.L_x_1 - triton_poi_fused__softmax_mean_3)
        .other          triton_poi_fused__softmax_mean_3,@"STO_CUDA_ENTRY STV_DEFAULT"
triton_poi_fused__softmax_mean_3:
.text.triton_poi_fused__softmax_mean_3:
[----:B------:R-:W0:Y:S02]  /*0000*/  LDC R1, c[0x0][0x28] ;  /* 0x00000a00ff017b82 */ /* 0x000e240000000800 */
[----:B------:R-:W1:Y:S01]  /*0010*/  S2R R10, SR_TID.X ;  /* 0x00000000000a7919 */ /* 0x000e620000002100 */
[----:B------:R-:W2:Y:S01]  /*0020*/  LDC.64 R2, c[0x0][0x210] ;  /* 0x00008400ff027b82 */ /* 0x000ea20000000a00 */
[----:B------:R-:W-:Y:S01]  /*0030*/  CS2R R6, SRZ ;  /* 0x0000000000067805 */ /* 0x000fe2000001ff00 */
[----:B------:R-:W-:Y:S01]  /*0040*/  ULDC.64 UR4, c[0x0][0x208] ;  /* 0x0000820000047ab9 */ /* 0x000fe20000000a00 */
[----:B------:R-:W3:Y:S01]  /*0050*/  S2R R9, SR_CTAID.X ;  /* 0x0000000000097919 */ /* 0x000ee20000002500 */
[----:B-1----:R-:W-:Y:S02]  /*0060*/  LOP3.LUT R0, R10, 0xf, RZ, 0xc0, !PT ;  /* 0x0000000f0a007812 */ /* 0x002fe400078ec0ff */
[----:B---3--:R-:W-:Y:S02]  /*0070*/  SHF.R.S32.HI R4, RZ, 0x1b, R9 ;  /* 0x0000001bff047819 */ /* 0x008fe40000011409 */
[----:B------:R-:W-:Y:S02]  /*0080*/  LEA R9, R9, R0, 0x4 ;  /* 0x0000000009097211 */ /* 0x000fe400078e20ff */
[----:B------:R-:W-:-:S02]  /*0090*/  SGXT R0, R4, 0x1 ;  /* 0x000000010400781a */ /* 0x000fc40000000200 */
[----:B------:R-:W-:Y:S02]  /*00a0*/  ISETP.GE.AND P0, PT, R9, 0x10, PT ;  /* 0x000000100900780c */ /* 0x000fe40003f06270 */
[----:B------:R-:W-:-:S04]  /*00b0*/  LEA.HI R0, R0, R9, RZ, 0x2 ;  /* 0x0000000900007211 */ /* 0x000fc800078f10ff */
[----:B------:R-:W-:-:S04]  /*00c0*/  LOP3.LUT R0, R0, 0xfffffffc, RZ, 0xc0, !PT ;  /* 0xfffffffc00007812 */ /* 0x000fc800078ec0ff */
[----:B------:R-:W-:Y:S01]  /*00d0*/  IADD3 R5, R9, -R0, RZ ;  /* 0x8000000009057210 */ /* 0x000fe20007ffe0ff */
[----:B------:R-:W-:-:S04]  /*00e0*/  HFMA2.MMA R0, -RZ, RZ, 0, 0 ;  /* 0x00000000ff007435 */ /* 0x000fc800000001ff */
[----:B--2---:R-:W-:Y:S01]  /*00f0*/  IMAD.WIDE R4, R5, 0x4, R2 ;  /* 0x0000000405047825 */ /* 0x004fe200078e0202 */
[----:B------:R-:W-:-:S04]  /*0100*/  MOV R8, RZ ;  /* 0x000000ff00087202 */ /* 0x000fc80000000f00 */
[----:B------:R-:W2:Y:S04]  /*0110*/  @!P0 LDG.E.EL R7, desc[UR4][R4.64+0x10] ;  /* 0x0000100404078981 */ /* 0x000ea8000c2e1900 */
[----:B------:R-:W2:Y:S04]  /*0120*/  @!P0 LDG.E.EL R0, desc[UR4][R4.64] ;  /* 0x0000000404008981 */ /* 0x000ea8000c2e1900 */
[----:B------:R-:W3:Y:S04]  /*0130*/  @!P0 LDG.E.EL R6, desc[UR4][R4.64+0x20] ;  /* 0x0000200404068981 */ /* 0x000ee8000c2e1900 */
[----:B------:R1:W4:Y:S01]  /*0140*/  @!P0 LDG.E.EL R8, desc[UR4][R4.64+0x30] ;  /* 0x0000300404088981 */ /* 0x000322000c2e1900 */
[----:B------:R-:W-:Y:S01]  /*0150*/  HFMA2.MMA R11, -RZ, RZ, 0, 0 ;  /* 0x00000000ff0b7435 */ /* 0x000fe200000001ff */
[C---:B------:R-:W-:Y:S01]  /*0160*/  IMAD.WIDE R2, R9.reuse, 0x4, R2 ;  /* 0x0000000409027825 */ /* 0x040fe200078e0202 */
[----:B-1----:R-:W1:Y:S08]  /*0170*/  LDC.64 R4, c[0x0][0x218] ;  /* 0x00008600ff047b82 */ /* 0x002e700000000a00 */
[----:B------:R1:W5:Y:S02]  /*0180*/  @!P0 LDG.E R11, desc[UR4][R2.64] ;  /* 0x00000004020b8981 */ /* 0x000364000c1e1900 */
[----:B-1----:R-:W-:-:S04]  /*0190*/  IMAD.WIDE R2, R9, 0x4, R4 ;  /* 0x0000000409027825 */ /* 0x002fc800078e0204 */
[----:B--2---:R-:W-:-:S04]  /*01a0*/  FADD R7, R7, R0 ;  /* 0x0000000007077221 */ /* 0x004fc80000000000 */
[----:B---3--:R-:W-:-:S04]  /*01b0*/  FADD R7, R7, R6 ;  /* 0x0000000607077221 */ /* 0x008fc80000000000 */
[----:B----4-:R-:W-:Y:S02]  /*01c0*/  FADD R8, R7, R8 ;  /* 0x0000000807087221 */ /* 0x010fe40000000000 */
[----:B------:R-:W1:Y:S03]  /*01d0*/  LDC.64 R6, c[0x0][0x220] ;  /* 0x00008800ff067b82 */ /* 0x000e660000000a00 */
[C---:B------:R-:W-:Y:S02]  /*01e0*/  FSETP.GT.AND P0, PT, |R8|.reuse, 8.50705917302346158658e+37, PT ;  /* 0x7e8000000800780b */ /* 0x040fe40003f04200 */
[----:B------:R-:W-:-:S11]  /*01f0*/  FSETP.GEU.AND P1, PT, |R8|, 1.175494350822287508e-38, PT ;  /* 0x008000000800780b */ /* 0x000fd60003f2e200 */
[----:B------:R-:W-:-:S04]  /*0200*/  @P0 FMUL R8, R8, 0.25 ;  /* 0x3e80000008080820 */ /* 0x000fc80000400000 */
[----:B------:R-:W-:-:S06]  /*0210*/  @!P1 FMUL R8, R8, 16777216 ;  /* 0x4b80000008089820 */ /* 0x000fcc0000400000 */
[----:B------:R-:W2:Y:S01]  /*0220*/  MUFU.RCP R8, R8 ;  /* 0x0000000800087308 */ /* 0x000ea20000001000 */
[----:B-----5:R-:W-:Y:S01]  /*0230*/  @P0 FMUL R11, R11, 0.25 ;  /* 0x3e8000000b0b0820 */ /* 0x020fe20000400000 */
[----:B------:R-:W-:-:S03]  /*0240*/  LOP3.LUT P0, RZ, R10, 0x10, RZ, 0xc0, !PT ;  /* 0x000000100aff7812 */ /* 0x000fc6000780c0ff */
[----:B------:R-:W-:Y:S01]  /*0250*/  @!P1 FMUL R11, R11, 16777216 ;  /* 0x4b8000000b0b9820 */ /* 0x000fe20000400000 */
[----:B------:R-:W-:-:S03]  /*0260*/  ISETP.LT.AND P0, PT, R9, 0x10, !P0 ;  /* 0x000000100900780c */ /* 0x000fc60004701270 */
[----:B--2---:R-:W-:-:S04]  /*0270*/  FMUL R11, R8, R11 ;  /* 0x0000000b080b7220 */ /* 0x004fc80000400000 */
[----:B------:R-:W-:-:S06]  /*0280*/  FADD R0, R11, R11 ;  /* 0x0000000b0b007221 */ /* 0x000fcc0000000000 */
[----:B------:R2:W-:Y:S01]  /*0290*/  @P0 STG.E desc[UR4][R2.64], R11 ;  /* 0x0000000b02000986 */ /* 0x0005e2000c101904 */
[----:B------:R-:W-:Y:S01]  /*02a0*/  FADD R0, R11, R0 ;  /* 0x000000000b007221 */ /* 0x000fe20000000000 */
[----:B-1----:R-:W-:-:S04]  /*02b0*/  IMAD.WIDE R4, R9, 0x4, R6 ;  /* 0x0000000409047825 */ /* 0x002fc800078e0206 */
[----:B------:R-:W-:Y:S01]  /*02c0*/  FADD R0, R11, R0 ;  /* 0x000000000b007221 */ /* 0x000fe20000000000 */
[----:B------:R-:W-:Y:S06]  /*02d0*/  @!P0 EXIT ;  /* 0x000000000000894d */ /* 0x000fec0003800000 */
[----:B--2---:R-:W-:-:S05]  /*02e0*/  FMUL R3, R0, 0.25 ;  /* 0x3e80000000037820 */ /* 0x004fca0000400000 */
[----:B------:R-:W-:Y:S01]  /*02f0*/  STG.E desc[UR4][R4.64], R3 ;  /* 0x0000000304007986 */ /* 0x000fe2000c101904 */
[----:B------:R-:W-:Y:S05]  /*0300*/  EXIT ;  /* 0x000000000000794d */ /* 0x000fea0003800000 */
.L_x_0:
[----:B------:R-:W-:-:S00]  /*0310*/  BRA `(.L_x_0) ;  /* 0xfffffffc00fc7947 */ /* 0x000fc0000383ffff */
[----:B------:R-:W-:-:S00]  /*0320*/  NOP ;  /* 0x0000000000007918 */ /* 0x000fc00000000000 */
        /* <DEDUP_REMOVED lines=13> */
.L_x_1:


//--------------------- .nv.constant0.triton_poi_fused__softmax_mean_3 --------------------------
	.section	.nv.constant0.triton_poi_fused__softmax_mean_3,"a",@progbits
	.sectionflags	@""
	.align	4
.nv.constant0.triton_poi_fused__softmax_mean_3:
	.zero		556
